//
// Generated by NVIDIA NVVM Compiler
//
// Compiler Build ID: CL-36424714
// Cuda compilation tools, release 13.0, V13.0.88
// Based on NVVM 20.0.0
//

.version 9.0
.target sm_100
.address_size 64

	// .globl	_Z16MatrixTranKernelPiS_i

.visible .entry _Z16MatrixTranKernelPiS_i(
	.param .u64 .ptr .align 1 _Z16MatrixTranKernelPiS_i_param_0,
	.param .u64 .ptr .align 1 _Z16MatrixTranKernelPiS_i_param_1,
	.param .u32 _Z16MatrixTranKernelPiS_i_param_2
)
{
	.reg .pred 	%p<2>;
	.reg .b32 	%r<14>;
	.reg .b64 	%rd<9>;

	ld.param.u64 	%rd1, [_Z16MatrixTranKernelPiS_i_param_0];
	ld.param.u64 	%rd2, [_Z16MatrixTranKernelPiS_i_param_1];
	ld.param.u32 	%r3, [_Z16MatrixTranKernelPiS_i_param_2];
	mov.u32 	%r4, %ctaid.y;
	mov.u32 	%r5, %ntid.y;
	mov.u32 	%r6, %tid.y;
	mad.lo.s32 	%r1, %r4, %r5, %r6;
	mov.u32 	%r7, %ctaid.x;
	mov.u32 	%r8, %ntid.x;
	mov.u32 	%r9, %tid.x;
	mad.lo.s32 	%r2, %r7, %r8, %r9;
	max.s32 	%r10, %r1, %r2;
	setp.ge.s32 	%p1, %r10, %r3;
	@%p1 bra 	$L__BB0_2;
	cvta.to.global.u64 	%rd3, %rd1;
	cvta.to.global.u64 	%rd4, %rd2;
	mad.lo.s32 	%r11, %r3, %r2, %r1;
	mul.wide.s32 	%rd5, %r11, 4;
	add.s64 	%rd6, %rd3, %rd5;
	ld.global.u32 	%r12, [%rd6];
	mad.lo.s32 	%r13, %r3, %r1, %r2;
	mul.wide.s32 	%rd7, %r13, 4;
	add.s64 	%rd8, %rd4, %rd7;
	st.global.u32 	[%rd8], %r12;
$L__BB0_2:
	ret;

}


// ===== COMPILED SASS (sm_100) =====

	.target	sm_100

	.elftype	@"ET_EXEC"


//--------------------- .note.nv.tkinfo           --------------------------
	.section	.note.nv.tkinfo,"",@"SHT_NOTE"
	.sectionflags	@"SHF_NOTE_NV_TKINFO"
	.tkinfo
        /*0018*/ 	.word	0x00000002
        /*0030*/ 	.string	""
        /*0030*/ 	.string	"ptxas"
        /*0030*/ 	.string	"Cuda compilation tools, release 13.0, V13.0.88"
        /*0030*/ 	.string	"Build cuda_13.0.r13.0/compiler.36424714_0"
        /*0030*/ 	.string	"-arch sm_100 -m 64 "



//--------------------- .note.nv.cuinfo           --------------------------
	.section	.note.nv.cuinfo,"",@"SHT_NOTE"
	.sectionflags	@"SHF_NOTE_NV_CUINFO"
        /*0018*/ 	.short	0x0002
        /*001a*/ 	.short	0x0064
        /*001c*/ 	.short	0x0082
	.zero		2


//--------------------- .nv.info                  --------------------------
	.section	.nv.info,"",@"SHT_CUDA_INFO"
	.align	4


	//----- nvinfo : EIATTR_REGCOUNT
	.align		4
        /*0000*/ 	.byte	0x04, 0x2f
        /*0002*/ 	.short	(.L_1 - .L_0)
	.align		4
.L_0:
        /*0004*/ 	.word	index@(_Z16MatrixTranKernelPiS_i)
        /*0008*/ 	.word	0x0000000a


	//----- nvinfo : EIATTR_FRAME_SIZE
	.align		4
.L_1:
        /*000c*/ 	.byte	0x04, 0x11
        /*000e*/ 	.short	(.L_3 - .L_2)
	.align		4
.L_2:
        /*0010*/ 	.word	index@(_Z16MatrixTranKernelPiS_i)
        /*0014*/ 	.word	0x00000000


	//----- nvinfo : EIATTR_MIN_STACK_SIZE
	.align		4
.L_3:
        /*0018*/ 	.byte	0x04, 0x12
        /*001a*/ 	.short	(.L_5 - .L_4)
	.align		4
.L_4:
        /*001c*/ 	.word	index@(_Z16MatrixTranKernelPiS_i)
        /*0020*/ 	.word	0x00000000
.L_5:


//--------------------- .nv.compat                --------------------------
	.section	.nv.compat,"",@"SHT_CUDA_COMPAT_INFO"
	.align	4
        /*0000*/ 	.byte	0x02, 0x09, 0x00, 0x00, 0x02, 0x02, 0x01, 0x00, 0x02, 0x05, 0x05, 0x00, 0x03, 0x07, 0x01, 0x01
        /*0010*/ 	.byte	0x02, 0x03, 0x00, 0x00, 0x02, 0x06, 0x01, 0x00, 0x04, 0x0b, 0x08, 0x00, 0x09, 0x00, 0x00, 0x00
        /*0020*/ 	.byte	0x00, 0x00, 0x00, 0x00


//--------------------- .nv.info._Z16MatrixTranKernelPiS_i --------------------------
	.section	.nv.info._Z16MatrixTranKernelPiS_i,"",@"SHT_CUDA_INFO"
	.sectionflags	@""
	.align	4


	//----- nvinfo : EIATTR_CUDA_API_VERSION
	.align		4
        /*0000*/ 	.byte	0x04, 0x37
        /*0002*/ 	.short	(.L_7 - .L_6)
.L_6:
        /*0004*/ 	.word	0x00000082


	//----- nvinfo : EIATTR_KPARAM_INFO
	.align		4
.L_7:
        /*0008*/ 	.byte	0x04, 0x17
        /*000a*/ 	.short	(.L_9 - .L_8)
.L_8:
        /*000c*/ 	.word	0x00000000
        /*0010*/ 	.short	0x0002
        /*0012*/ 	.short	0x0010
        /*0014*/ 	.byte	0x00, 0xf0, 0x11, 0x00


	//----- nvinfo : EIATTR_KPARAM_INFO
	.align		4
.L_9:
        /*0018*/ 	.byte	0x04, 0x17
        /*001a*/ 	.short	(.L_11 - .L_10)
.L_10:
        /*001c*/ 	.word	0x00000000
        /*0020*/ 	.short	0x0001
        /*0022*/ 	.short	0x0008
        /*0024*/ 	.byte	0x00, 0xf5, 0x21, 0x00


	//----- nvinfo : EIATTR_KPARAM_INFO
	.align		4
.L_11:
        /*0028*/ 	.byte	0x04, 0x17
        /*002a*/ 	.short	(.L_13 - .L_12)
.L_12:
        /*002c*/ 	.word	0x00000000
        /*0030*/ 	.short	0x0000
        /*0032*/ 	.short	0x0000
        /*0034*/ 	.byte	0x00, 0xf5, 0x21, 0x00


	//----- nvinfo : EIATTR_SPARSE_MMA_MASK
	.align		4
.L_13:
        /*0038*/ 	.byte	0x03, 0x50
        /*003a*/ 	.short	0x0000


	//----- nvinfo : EIATTR_MAXREG_COUNT
	.align		4
        /*003c*/ 	.byte	0x03, 0x1b
        /*003e*/ 	.short	0x00ff


	//----- nvinfo : EIATTR_MERCURY_ISA_VERSION
	.align		4
        /*0040*/ 	.byte	0x03, 0x5f
        /*0042*/ 	.short	0x0101


	//----- nvinfo : EIATTR_VRC_CTA_INIT_COUNT
	.align		4
        /*0044*/ 	.byte	0x02, 0x4a
	.zero		1
	.zero		1


	//----- nvinfo : EIATTR_EXIT_INSTR_OFFSETS
	.align		4
        /*0048*/ 	.byte	0x04, 0x1c
        /*004a*/ 	.short	(.L_15 - .L_14)


	//   ....[0]....
.L_14:
        /*004c*/ 	.word	0x000000c0


	//   ....[1]....
        /*0050*/ 	.word	0x00000160


	//----- nvinfo : EIATTR_CBANK_PARAM_SIZE
	.align		4
.L_15:
        /*0054*/ 	.byte	0x03, 0x19
        /*0056*/ 	.short	0x0014


	//----- nvinfo : EIATTR_PARAM_CBANK
	.align		4
        /*0058*/ 	.byte	0x04, 0x0a
        /*005a*/ 	.short	(.L_17 - .L_16)
	.align		4
.L_16:
        /*005c*/ 	.word	index@(.nv.constant0._Z16MatrixTranKernelPiS_i)
        /*0060*/ 	.short	0x0380
        /*0062*/ 	.short	0x0014


	//----- nvinfo : EIATTR_SW_WAR
	.align		4
.L_17:
        /*0064*/ 	.byte	0x04, 0x36
        /*0066*/ 	.short	(.L_19 - .L_18)
.L_18:
        /*0068*/ 	.word	0x00000008
.L_19:


//--------------------- .nv.callgraph             --------------------------
	.section	.nv.callgraph,"",@"SHT_CUDA_CALLGRAPH"
	.align	4
	.sectionentsize	8
	.align		4
        /*0000*/ 	.word	0x00000000
	.align		4
        /*0004*/ 	.word	0xffffffff
	.align		4
        /*0008*/ 	.word	0x00000000
	.align		4
        /*000c*/ 	.word	0xfffffffe
	.align		4
        /*0010*/ 	.word	0x00000000
	.align		4
        /*0014*/ 	.word	0xfffffffd
	.align		4
        /*0018*/ 	.word	0x00000000
	.align		4
        /*001c*/ 	.word	0xfffffffc


//--------------------- .text._Z16MatrixTranKernelPiS_i --------------------------
	.section	.text._Z16MatrixTranKernelPiS_i,"ax",@progbits
	.align	128
        .global         _Z16MatrixTranKernelPiS_i
        .type           _Z16MatrixTranKernelPiS_i,@function
        .size           _Z16MatrixTranKernelPiS_i,(.L_x_1 - _Z16MatrixTranKernelPiS_i)
        .other          _Z16MatrixTranKernelPiS_i,@"STO_CUDA_ENTRY STV_DEFAULT"
_Z16MatrixTranKernelPiS_i:
.text._Z16MatrixTranKernelPiS_i:
[----:B------:R-:W-:Y:S01]  /*0000*/  LDC R1, c[0x0][0x37c] ;  /* 0x0000df00ff017b82 */ /* 0x000fe20000000800 */
[----:B------:R-:W0:Y:S07]  /*0010*/  S2R R3, SR_TID.Y ;  /* 0x0000000000037919 */ /* 0x000e2e0000002200 */
[----:B------:R-:W0:Y:S01]  /*0020*/  LDC R0, c[0x0][0x364] ;  /* 0x0000d900ff007b82 */ /* 0x000e220000000800 */
[----:B------:R-:W1:Y:S01]  /*0030*/  LDCU UR6, c[0x0][0x390] ;  /* 0x00007200ff0677ac */ /* 0x000e620008000800 */
[----:B------:R-:W2:Y:S06]  /*0040*/  S2R R2, SR_TID.X ;  /* 0x0000000000027919 */ /* 0x000eac0000002100 */
[----:B------:R-:W0:Y:S08]  /*0050*/  S2UR UR4, SR_CTAID.Y ;  /* 0x00000000000479c3 */ /* 0x000e300000002600 */
[----:B------:R-:W2:Y:S08]  /*0060*/  S2UR UR5, SR_CTAID.X ;  /* 0x00000000000579c3 */ /* 0x000eb00000002500 */
[----:B------:R-:W2:Y:S01]  /*0070*/  LDC R7, c[0x0][0x360] ;  /* 0x0000d800ff077b82 */ /* 0x000ea20000000800 */
[----:B0-----:R-:W-:-:S02]  /*0080*/  IMAD R0, R0, UR4, R3 ;  /* 0x0000000400007c24 */ /* 0x001fc4000f8e0203 */
[----:B--2---:R-:W-:-:S05]  /*0090*/  IMAD R7, R7, UR5, R2 ;  /* 0x0000000507077c24 */ /* 0x004fca000f8e0202 */
[----:B------:R-:W-:-:S04]  /*00a0*/  VIMNMX R2, PT, PT, R0, R7, !PT ;  /* 0x0000000700027248 */ /* 0x000fc80007fe0100 */
[----:B-1----:R-:W-:-:S13]  /*00b0*/  ISETP.GE.AND P0, PT, R2, UR6, PT ;  /* 0x0000000602007c0c */ /* 0x002fda000bf06270 */
[----:B------:R-:W-:Y:S05]  /*00c0*/  @P0 EXIT ;  /* 0x000000000000094d */ /* 0x000fea0003800000 */
[----:B------:R-:W0:Y:S01]  /*00d0*/  LDC.64 R2, c[0x0][0x380] ;  /* 0x0000e000ff027b82 */ /* 0x000e220000000a00 */
[----:B------:R-:W1:Y:S01]  /*00e0*/  LDCU.64 UR4, c[0x0][0x358] ;  /* 0x00006b00ff0477ac */ /* 0x000e620008000a00 */
[----:B------:R-:W-:-:S04]  /*00f0*/  IMAD R5, R7, UR6, R0 ;  /* 0x0000000607057c24 */ /* 0x000fc8000f8e0200 */
[----:B0-----:R-:W-:Y:S02]  /*0100*/  IMAD.WIDE R2, R5, 0x4, R2 ;  /* 0x0000000405027825 */ /* 0x001fe400078e0202 */
[----:B------:R-:W0:Y:S04]  /*0110*/  LDC.64 R4, c[0x0][0x388] ;  /* 0x0000e200ff047b82 */ /* 0x000e280000000a00 */
[----:B-1----:R-:W2:Y:S01]  /*0120*/  LDG.E R3, desc[UR4][R2.64] ;  /* 0x0000000402037981 */ /* 0x002ea2000c1e1900 */
[----:B------:R-:W-:-:S04]  /*0130*/  IMAD R7, R0, UR6, R7 ;  /* 0x0000000600077c24 */ /* 0x000fc8000f8e0207 */
[----:B0-----:R-:W-:-:S05]  /*0140*/  IMAD.WIDE R4, R7, 0x4, R4 ;  /* 0x0000000407047825 */ /* 0x001fca00078e0204 */
[----:B--2---:R-:W-:Y:S01]  /*0150*/  STG.E desc[UR4][R4.64], R3 ;  /* 0x0000000304007986 */ /* 0x004fe2000c101904 */
[----:B------:R-:W-:Y:S05]  /*0160*/  EXIT ;  /* 0x000000000000794d */ /* 0x000fea0003800000 */
.L_x_0:
[----:B------:R-:W-:-:S00]  /*0170*/  BRA `(.L_x_0) ;  /* 0xfffffffc00fc7947 */ /* 0x000fc0000383ffff */
[----:B------:R-:W-:-:S00]  /*0180*/  NOP ;  /* 0x0000000000007918 */ /* 0x000fc00000000000 */
[----:B------:R-:W-:-:S00]  /*0190*/  NOP ;  /* 0x0000000000007918 */ /* 0x000fc00000000000 */
[----:B------:R-:W-:-:S00]  /*01a0*/  NOP ;  /* 0x0000000000007918 */ /* 0x000fc00000000000 */
[----:B------:R-:W-:-:S00]  /*01b0*/  NOP ;  /* 0x0000000000007918 */ /* 0x000fc00000000000 */
[----:B------:R-:W-:-:S00]  /*01c0*/  NOP ;  /* 0x0000000000007918 */ /* 0x000fc00000000000 */
[----:B------:R-:W-:-:S00]  /*01d0*/  NOP ;  /* 0x0000000000007918 */ /* 0x000fc00000000000 */
[----:B------:R-:W-:-:S00]  /*01e0*/  NOP ;  /* 0x0000000000007918 */ /* 0x000fc00000000000 */
[----:B------:R-:W-:-:S00]  /*01f0*/  NOP ;  /* 0x0000000000007918 */ /* 0x000fc00000000000 */
.L_x_1:


//--------------------- .nv.shared.reserved.0     --------------------------
	.section	.nv.shared.reserved.0,"aw",@nobits
	.weak		__nv_reservedSMEM_offset_0_alias
	.size		__nv_reservedSMEM_offset_0_alias, 0, 64
	.other		__nv_reservedSMEM_offset_0_alias,@"STO_CUDA_RESERVED_SHARED STV_DEFAULT"
__nv_reservedSMEM_offset_0_alias:
	.zero		0
	.zero		64


//--------------------- .nv.constant0._Z16MatrixTranKernelPiS_i --------------------------
	.section	.nv.constant0._Z16MatrixTranKernelPiS_i,"a",@progbits
	.sectionflags	@""
	.align	4
.nv.constant0._Z16MatrixTranKernelPiS_i:
	.zero		916


//--------------------- SYMBOLS --------------------------

	.type		.nv.reservedSmem.offset0,@object
	.size		.nv.reservedSmem.offset0,0x4
